	.headerflags	@"EF_CUDA_TEXMODE_UNIFIED EF_CUDA_64BIT_ADDRESS EF_CUDA_ACCELERATORS EF_CUDA_SM90 EF_CUDA_VIRTUAL_SM(EF_CUDA_SM90)"
	.elftype	@"ET_EXEC"


//--------------------- .nv.info                  --------------------------
	.section	.nv.info,"",@"SHT_CUDA_INFO"
	.align	4


	//----- nvinfo : EIATTR_REGCOUNT
	.align		4
        /*0000*/ 	.byte	0x04, 0x2f
        /*0002*/ 	.short	(.L_3 - .L_2)
	.align		4
.L_2:
        /*0004*/ 	.word	index@(triton_poi_fused__native_batch_norm_legit_no_training_add_relu_18)
        /*0008*/ 	.word	0x00000020


	//----- nvinfo : EIATTR_MIN_STACK_SIZE
	.align		4
.L_3:
        /*000c*/ 	.byte	0x04, 0x12
        /*000e*/ 	.short	(.L_5 - .L_4)
	.align		4
.L_4:
        /*0010*/ 	.word	index@(triton_poi_fused__native_batch_norm_legit_no_training_add_relu_18)
        /*0014*/ 	.word	0x00000000


	//----- nvinfo : EIATTR_FRAME_SIZE
	.align		4
.L_5:
        /*0018*/ 	.byte	0x04, 0x11
        /*001a*/ 	.short	(.L_7 - .L_6)
	.align		4
.L_6:
        /*001c*/ 	.word	index@(triton_poi_fused__native_batch_norm_legit_no_training_add_relu_18)
        /*0020*/ 	.word	0x00000000


	//----- nvinfo : EIATTR_MIN_STACK_SIZE
	.align		4
.L_7:
        /*0024*/ 	.byte	0x04, 0x12
        /*0026*/ 	.short	(.L_9 - .L_8)
	.align		4
.L_8:
        /*0028*/ 	.word	index@(triton_poi_fused__native_batch_norm_legit_no_training_add_relu_18)
        /*002c*/ 	.word	0x00000000
.L_9:


//--------------------- .nv.info.triton_poi_fused__native_batch_norm_legit_no_training_add_relu_18 --------------------------
	.section	.nv.info.triton_poi_fused__native_batch_norm_legit_no_training_add_relu_18,"",@"SHT_CUDA_INFO"
	.sectionflags	@""
	.align	4


	//----- nvinfo : EIATTR_CUDA_API_VERSION
	.align		4
        /*0000*/ 	.byte	0x04, 0x37
        /*0002*/ 	.short	(.L_11 - .L_10)
.L_10:
        /*0004*/ 	.word	0x0000007c


	//----- nvinfo : EIATTR_KPARAM_INFO
	.align		4
.L_11:
        /*0008*/ 	.byte	0x04, 0x17
        /*000a*/ 	.short	(.L_13 - .L_12)
.L_12:
        /*000c*/ 	.word	0x00000000
        /*0010*/ 	.short	0x0009
        /*0012*/ 	.short	0x0044
        /*0014*/ 	.byte	0x00, 0xf0, 0x11, 0x00


	//----- nvinfo : EIATTR_KPARAM_INFO
	.align		4
.L_13:
        /*0018*/ 	.byte	0x04, 0x17
        /*001a*/ 	.short	(.L_15 - .L_14)
.L_14:
        /*001c*/ 	.word	0x00000000
        /*0020*/ 	.short	0x0008
        /*0022*/ 	.short	0x0040
        /*0024*/ 	.byte	0x00, 0xf0, 0x11, 0x00


	//----- nvinfo : EIATTR_KPARAM_INFO
	.align		4
.L_15:
        /*0028*/ 	.byte	0x04, 0x17
        /*002a*/ 	.short	(.L_17 - .L_16)
.L_16:
        /*002c*/ 	.word	0x00000000
        /*0030*/ 	.short	0x0007
        /*0032*/ 	.short	0x0038
        /*0034*/ 	.byte	0x00, 0xf4, 0x21, 0x00


	//----- nvinfo : EIATTR_KPARAM_INFO
	.align		4
.L_17:
        /*0038*/ 	.byte	0x04, 0x17
        /*003a*/ 	.short	(.L_19 - .L_18)
.L_18:
        /*003c*/ 	.word	0x00000000
        /*0040*/ 	.short	0x0006
        /*0042*/ 	.short	0x0030
        /*0044*/ 	.byte	0x00, 0xf4, 0x21, 0x00


	//----- nvinfo : EIATTR_KPARAM_INFO
	.align		4
.L_19:
        /*0048*/ 	.byte	0x04, 0x17
        /*004a*/ 	.short	(.L_21 - .L_20)
.L_20:
        /*004c*/ 	.word	0x00000000
        /*0050*/ 	.short	0x0005
        /*0052*/ 	.short	0x0028
        /*0054*/ 	.byte	0x00, 0xf4, 0x21, 0x00


	//----- nvinfo : EIATTR_KPARAM_INFO
	.align		4
.L_21:
        /*0058*/ 	.byte	0x04, 0x17
        /*005a*/ 	.short	(.L_23 - .L_22)
.L_22:
        /*005c*/ 	.word	0x00000000
        /*0060*/ 	.short	0x0004
        /*0062*/ 	.short	0x0020
        /*0064*/ 	.byte	0x00, 0xf4, 0x21, 0x00


	//----- nvinfo : EIATTR_KPARAM_INFO
	.align		4
.L_23:
        /*0068*/ 	.byte	0x04, 0x17
        /*006a*/ 	.short	(.L_25 - .L_24)
.L_24:
        /*006c*/ 	.word	0x00000000
        /*0070*/ 	.short	0x0003
        /*0072*/ 	.short	0x0018
        /*0074*/ 	.byte	0x00, 0xf4, 0x21, 0x00


	//----- nvinfo : EIATTR_KPARAM_INFO
	.align		4
.L_25:
        /*0078*/ 	.byte	0x04, 0x17
        /*007a*/ 	.short	(.L_27 - .L_26)
.L_26:
        /*007c*/ 	.word	0x00000000
        /*0080*/ 	.short	0x0002
        /*0082*/ 	.short	0x0010
        /*0084*/ 	.byte	0x00, 0xf4, 0x21, 0x00


	//----- nvinfo : EIATTR_KPARAM_INFO
	.align		4
.L_27:
        /*0088*/ 	.byte	0x04, 0x17
        /*008a*/ 	.short	(.L_29 - .L_28)
.L_28:
        /*008c*/ 	.word	0x00000000
        /*0090*/ 	.short	0x0001
        /*0092*/ 	.short	0x0008
        /*0094*/ 	.byte	0x00, 0xf4, 0x21, 0x00


	//----- nvinfo : EIATTR_KPARAM_INFO
	.align		4
.L_29:
        /*0098*/ 	.byte	0x04, 0x17
        /*009a*/ 	.short	(.L_31 - .L_30)
.L_30:
        /*009c*/ 	.word	0x00000000
        /*00a0*/ 	.short	0x0000
        /*00a2*/ 	.short	0x0000
        /*00a4*/ 	.byte	0x00, 0xf4, 0x21, 0x00


	//----- nvinfo : EIATTR_SPARSE_MMA_MASK
	.align		4
.L_31:
        /*00a8*/ 	.byte	0x03, 0x50
        /*00aa*/ 	.short	0x0000


	//----- nvinfo : EIATTR_MAXREG_COUNT
	.align		4
        /*00ac*/ 	.byte	0x03, 0x1b
        /*00ae*/ 	.short	0x00ff


	//----- nvinfo : EIATTR_EXIT_INSTR_OFFSETS
	.align		4
        /*00b0*/ 	.byte	0x04, 0x1c
        /*00b2*/ 	.short	(.L_33 - .L_32)


	//   ....[0]....
.L_32:
        /*00b4*/ 	.word	0x00001040


	//   ....[1]....
        /*00b8*/ 	.word	0x00001080


	//----- nvinfo : EIATTR_REQNTID
	.align		4
.L_33:
        /*00bc*/ 	.byte	0x04, 0x10
        /*00be*/ 	.short	(.L_35 - .L_34)
.L_34:
        /*00c0*/ 	.word	0x00000080
        /*00c4*/ 	.word	0x00000001
        /*00c8*/ 	.word	0x00000001


	//----- nvinfo : EIATTR_CBANK_PARAM_SIZE
	.align		4
.L_35:
        /*00cc*/ 	.byte	0x03, 0x19
        /*00ce*/ 	.short	0x0048


	//----- nvinfo : EIATTR_PARAM_CBANK
	.align		4
        /*00d0*/ 	.byte	0x04, 0x0a
        /*00d2*/ 	.short	(.L_37 - .L_36)
	.align		4
.L_36:
        /*00d4*/ 	.word	index@(.nv.constant0.triton_poi_fused__native_batch_norm_legit_no_training_add_relu_18)
        /*00d8*/ 	.short	0x0210
        /*00da*/ 	.short	0x0048


	//----- nvinfo : EIATTR_SW_WAR
	.align		4
.L_37:
        /*00dc*/ 	.byte	0x04, 0x36
        /*00de*/ 	.short	(.L_39 - .L_38)
.L_38:
        /*00e0*/ 	.word	0x00000008
.L_39:


//--------------------- .nv.callgraph             --------------------------
	.section	.nv.callgraph,"",@"SHT_CUDA_CALLGRAPH"
	.align	4
	.sectionentsize	8
	.align		4
        /*0000*/ 	.word	0x00000000
	.align		4
        /*0004*/ 	.word	0xffffffff
	.align		4
        /*0008*/ 	.word	0x00000000
	.align		4
        /*000c*/ 	.word	0xfffffffe
	.align		4
        /*0010*/ 	.word	0x00000000
	.align		4
        /*0014*/ 	.word	0xfffffffd
	.align		4
        /*0018*/ 	.word	0x00000000
	.align		4
        /*001c*/ 	.word	0xfffffffc


//--------------------- .nv.constant4             --------------------------
	.section	.nv.constant4,"a",@progbits
	.align	8
	.align		8
.nv.constant4:
        /*0000*/ 	.dword	_$_str
	.align		8
        /*0008*/ 	.dword	_$_str_$_2


//--------------------- .text.triton_poi_fused__native_batch_norm_legit_no_training_add_relu_18 --------------------------
	.section	.text.triton_poi_fused__native_batch_norm_legit_no_training_add_relu_18,"ax",@progbits
	.sectionflags	@"SHF_BARRIERS=1"
	.align	128
        .global         triton_poi_fused__native_batch_norm_legit_no_training_add_relu_18
        .type           triton_poi_fused__native_batch_norm_legit_no_training_add_relu_18,@function
        .size           triton_poi_fused__native_batch_norm_legit_no_training_add_relu_18,(.L_x_1 - triton_poi_fused__native_batch_norm_legit_no_training_add_relu_18)
        .other          triton_poi_fused__native_batch_norm_legit_no_training_add_relu_18,@"STO_CUDA_ENTRY STV_DEFAULT"
triton_poi_fused__native_batch_norm_legit_no_training_add_relu_18:
.text.triton_poi_fused__native_batch_norm_legit_no_training_add_relu_18:
[----:B------:R-:W0:Y:S01]  /*0000*/  LDC R1, c[0x0][0x28] ;  /* 0x00000a00ff017b82 */ /* 0x000e220000000800 */
[----:B------:R-:W1:Y:S07]  /*0010*/  S2R R25, SR_CTAID.Y ;  /* 0x0000000000197919 */ /* 0x000e6e0000002600 */
[----:B------:R-:W2:Y:S01]  /*0020*/  LDC.64 R18, c[0x0][0x210] ;  /* 0x00008400ff127b82 */ /* 0x000ea20000000a00 */
[----:B------:R-:W-:Y:S02]  /*0030*/  CS2R R4, SRZ ;  /* 0x0000000000047805 */ /* 0x000fe4000001ff00 */
[----:B------:R-:W-:Y:S01]  /*0040*/  CS2R R6, SRZ ;  /* 0x0000000000067805 */ /* 0x000fe2000001ff00 */
[----:B------:R-:W3:Y:S01]  /*0050*/  S2R R2, SR_TID.X ;  /* 0x0000000000027919 */ /* 0x000ee20000002100 */
[----:B------:R-:W-:Y:S01]  /*0060*/  ULDC.64 UR6, c[0x0][0x208] ;  /* 0x0000820000067ab9 */ /* 0x000fe20000000a00 */
[----:B------:R-:W4:Y:S02]  /*0070*/  S2R R28, SR_CTAID.X ;  /* 0x00000000001c7919 */ /* 0x000f240000002500 */
[----:B------:R-:W5:Y:S08]  /*0080*/  LDC.64 R16, c[0x0][0x218] ;  /* 0x00008600ff107b82 */ /* 0x000f700000000a00 */
[----:B------:R-:W2:Y:S01]  /*0090*/  LDC.64 R22, c[0x0][0x220] ;  /* 0x00008800ff167b82 */ /* 0x000ea20000000a00 */
[----:B-1----:R-:W-:-:S02]  /*00a0*/  IMAD.SHL.U32 R25, R25, 0x20, RZ ;  /* 0x0000002019197824 */ /* 0x002fc400078e00ff */
[----:B---3--:R-:W-:Y:S01]  /*00b0*/  IMAD.SHL.U32 R24, R2, 0x4, RZ ;  /* 0x0000000402187824 */ /* 0x008fe200078e00ff */
[----:B------:R-:W-:Y:S01]  /*00c0*/  SHF.R.U32.HI R20, RZ, 0x3, R2 ;  /* 0x00000003ff147819 */ /* 0x000fe20000011602 */
[----:B----4-:R-:W-:-:S03]  /*00d0*/  IMAD.SHL.U32 R28, R28, 0x20, RZ ;  /* 0x000000201c1c7824 */ /* 0x010fc600078e00ff */
[----:B------:R-:W-:Y:S02]  /*00e0*/  LOP3.LUT R3, R25, 0x1c, R24, 0xf8, !PT ;  /* 0x0000001c19037812 */ /* 0x000fe400078ef818 */
[----:B------:R-:W-:Y:S02]  /*00f0*/  SGXT.U32 R20, R20, 0x4 ;  /* 0x000000041414781a */ /* 0x000fe40000000000 */
[----:B------:R-:W-:Y:S02]  /*0100*/  SHF.R.S32.HI R0, RZ, 0x1f, R3 ;  /* 0x0000001fff007819 */ /* 0x000fe40000011403 */
[----:B------:R-:W-:Y:S02]  /*0110*/  ISETP.GE.AND P0, PT, R3, 0x200, PT ;  /* 0x000002000300780c */ /* 0x000fe40003f06270 */
[----:B------:R-:W-:-:S04]  /*0120*/  LEA.HI R0, R0, R3, RZ, 0x7 ;  /* 0x0000000300007211 */ /* 0x000fc800078f38ff */
[C---:B------:R-:W-:Y:S01]  /*0130*/  LOP3.LUT R2, R0.reuse, 0xffffff80, RZ, 0xc0, !PT ;  /* 0xffffff8000027812 */ /* 0x040fe200078ec0ff */
[----:B------:R-:W-:-:S04]  /*0140*/  IMAD.SHL.U32 R0, R0, 0x400, RZ ;  /* 0x0000040000007824 */ /* 0x000fc800078e00ff */
[----:B------:R-:W-:Y:S01]  /*0150*/  IMAD.IADD R3, R3, 0x1, -R2 ;  /* 0x0000000103037824 */ /* 0x000fe200078e0a02 */
[----:B------:R-:W-:Y:S02]  /*0160*/  LOP3.LUT R0, R0, 0xfffe0000, RZ, 0xc0, !PT ;  /* 0xfffe000000007812 */ /* 0x000fe400078ec0ff */
[----:B------:R-:W-:-:S03]  /*0170*/  LOP3.LUT R2, R28, R20, RZ, 0xfc, !PT ;  /* 0x000000141c027212 */ /* 0x000fc600078efcff */
[----:B------:R-:W-:Y:S01]  /*0180*/  IMAD.IADD R9, R3, 0x1, R0 ;  /* 0x0000000103097824 */ /* 0x000fe200078e0200 */
[C---:B------:R-:W-:Y:S02]  /*0190*/  ISETP.LT.AND P2, PT, R2.reuse, 0x400, !P0 ;  /* 0x000004000200780c */ /* 0x040fe40004741270 */
[----:B------:R-:W-:Y:S01]  /*01a0*/  LOP3.LUT R0, R28, 0x10, R20, 0xfe, !PT ;  /* 0x000000101c007812 */ /* 0x000fe200078efe14 */
[----:B------:R-:W-:Y:S01]  /*01b0*/  IMAD R2, R2, 0x80, R9 ;  /* 0x0000008002027824 */ /* 0x000fe200078e0209 */
[----:B------:R-:W-:Y:S02]  /*01c0*/  CS2R R12, SRZ ;  /* 0x00000000000c7805 */ /* 0x000fe4000001ff00 */
[----:B------:R-:W-:Y:S02]  /*01d0*/  CS2R R14, SRZ ;  /* 0x00000000000e7805 */ /* 0x000fe4000001ff00 */
[----:B------:R-:W-:Y:S01]  /*01e0*/  ISETP.LT.AND P1, PT, R0, 0x400, !P0 ;  /* 0x000004000000780c */ /* 0x000fe20004721270 */
[----:B--2---:R-:W-:-:S04]  /*01f0*/  IMAD.WIDE R26, R2, 0x4, R18 ;  /* 0x00000004021a7825 */ /* 0x004fc800078e0212 */
[C---:B-----5:R-:W-:Y:S01]  /*0200*/  IMAD.WIDE R16, R3.reuse, 0x4, R16 ;  /* 0x0000000403107825 */ /* 0x060fe200078e0210 */
[----:B------:R1:W2:Y:S03]  /*0210*/  @P2 LDG.E.EL.128 R4, desc[UR6][R26.64] ;  /* 0x000000061a042981 */ /* 0x0002a6000c2e1d00 */
[----:B------:R-:W-:Y:S01]  /*0220*/  IMAD R0, R0, 0x80, R9 ;  /* 0x0000008000007824 */ /* 0x000fe200078e0209 */
[----:B------:R3:W2:Y:S01]  /*0230*/  @!P0 LDG.E.EL.128 R12, desc[UR6][R16.64] ;  /* 0x00000006100c8981 */ /* 0x0006a2000c2e1d00 */
[----:B0-----:R-:W-:-:S04]  /*0240*/  IMAD.WIDE R22, R3, 0x4, R22 ;  /* 0x0000000403167825 */ /* 0x001fc800078e0216 */
[----:B-1----:R-:W-:Y:S01]  /*0250*/  IMAD.WIDE R26, R0, 0x4, R18 ;  /* 0x00000004001a7825 */ /* 0x002fe200078e0212 */
[----:B------:R-:W-:Y:S02]  /*0260*/  CS2R R18, SRZ ;  /* 0x0000000000127805 */ /* 0x000fe4000001ff00 */
[----:B---3--:R-:W-:-:S06]  /*0270*/  CS2R R16, SRZ ;  /* 0x0000000000107805 */ /* 0x008fcc000001ff00 */
[----:B------:R-:W3:Y:S01]  /*0280*/  @!P0 LDG.E.EL.128 R16, desc[UR6][R22.64] ;  /* 0x0000000616108981 */ /* 0x000ee2000c2e1d00 */
[----:B------:R-:W-:Y:S02]  /*0290*/  CS2R R8, SRZ ;  /* 0x0000000000087805 */ /* 0x000fe4000001ff00 */
[----:B------:R-:W-:-:S06]  /*02a0*/  CS2R R10, SRZ ;  /* 0x00000000000a7805 */ /* 0x000fcc000001ff00 */
[----:B------:R0:W4:Y:S01]  /*02b0*/  @P1 LDG.E.EL.128 R8, desc[UR6][R26.64] ;  /* 0x000000061a081981 */ /* 0x000122000c2e1d00 */
[----:B---3--:R-:W-:Y:S01]  /*02c0*/  FADD R29, R16, 9.9999997473787516356e-06 ;  /* 0x3727c5ac101d7421 */ /* 0x008fe20000000000 */
[----:B------:R-:W-:-:S03]  /*02d0*/  FADD R21, R17, 9.9999997473787516356e-06 ;  /* 0x3727c5ac11157421 */ /* 0x000fc60000000000 */
[----:B0-----:R-:W0:Y:S01]  /*02e0*/  MUFU.SQRT R27, R29 ;  /* 0x0000001d001b7308 */ /* 0x001e220000002000 */
[----:B------:R-:W-:-:S07]  /*02f0*/  FADD R26, R19, 9.9999997473787516356e-06 ;  /* 0x3727c5ac131a7421 */ /* 0x000fce0000000000 */
[----:B------:R-:W1:Y:S08]  /*0300*/  MUFU.SQRT R21, R21 ;  /* 0x0000001500157308 */ /* 0x000e700000002000 */
[----:B------:R-:W3:Y:S01]  /*0310*/  MUFU.SQRT R26, R26 ;  /* 0x0000001a001a7308 */ /* 0x000ee20000002000 */
[----:B0-----:R-:W-:Y:S01]  /*0320*/  FSETP.GT.AND P5, PT, R27, 8.50705917302346158658e+37, PT ;  /* 0x7e8000001b00780b */ /* 0x001fe20003fa4000 */
[----:B------:R-:W-:Y:S01]  /*0330*/  FADD R19, R18, 9.9999997473787516356e-06 ;  /* 0x3727c5ac12137421 */ /* 0x000fe20000000000 */
[----:B-1----:R-:W-:-:S02]  /*0340*/  FSETP.GT.AND P6, PT, R21, 8.50705917302346158658e+37, PT ;  /* 0x7e8000001500780b */ /* 0x002fc40003fc4000 */
[----:B------:R-:W-:Y:S01]  /*0350*/  LOP3.LUT R16, R28, 0x1c, R24, 0xf8, !PT ;  /* 0x0000001c1c107812 */ /* 0x000fe200078ef818 */
[----:B------:R-:W-:Y:S02]  /*0360*/  IMAD.MOV.U32 R24, RZ, RZ, 0x3e800000 ;  /* 0x3e800000ff187424 */ /* 0x000fe400078e00ff */
[----:B------:R-:W0:Y:S01]  /*0370*/  MUFU.SQRT R28, R19 ;  /* 0x00000013001c7308 */ /* 0x000e220000002000 */
[----:B------:R-:W-:-:S05]  /*0380*/  FSETP.GEU.AND P3, PT, R27, 1.175494350822287508e-38, PT ;  /* 0x008000001b00780b */ /* 0x000fca0003f6e000 */
[----:B------:R-:W-:Y:S01]  /*0390*/  @P5 FMUL R27, R27, 0.25 ;  /* 0x3e8000001b1b5820 */ /* 0x000fe20000400000 */
[----:B---3--:R-:W-:Y:S02]  /*03a0*/  FSETP.GT.AND P4, PT, R26, 8.50705917302346158658e+37, PT ;  /* 0x7e8000001a00780b */ /* 0x008fe40003f84000 */
[C---:B------:R-:W-:Y:S02]  /*03b0*/  FSEL R23, R24.reuse, 1, P5 ;  /* 0x3f80000018177808 */ /* 0x040fe40002800000 */
[C---:B------:R-:W-:Y:S01]  /*03c0*/  FSETP.GEU.AND P5, PT, R21.reuse, 1.175494350822287508e-38, PT ;  /* 0x008000001500780b */ /* 0x040fe20003fae000 */
[----:B------:R-:W-:Y:S01]  /*03d0*/  @P6 FMUL R21, R21, 0.25 ;  /* 0x3e80000015156820 */ /* 0x000fe20000400000 */
[----:B------:R-:W-:Y:S02]  /*03e0*/  FSEL R22, R24, 1, P6 ;  /* 0x3f80000018167808 */ /* 0x000fe40003000000 */
[----:B------:R-:W-:Y:S02]  /*03f0*/  FSETP.GEU.AND P6, PT, R26, 1.175494350822287508e-38, PT ;  /* 0x008000001a00780b */ /* 0x000fe40003fce000 */
[----:B------:R-:W-:-:S02]  /*0400*/  LOP3.LUT R17, R25, R20, RZ, 0xfc, !PT ;  /* 0x0000001419117212 */ /* 0x000fc400078efcff */
[----:B------:R-:W-:Y:S01]  /*0410*/  LOP3.LUT R18, R25, 0x10, R20, 0xfe, !PT ;  /* 0x0000001019127812 */ /* 0x000fe200078efe14 */
[----:B------:R-:W-:Y:S01]  /*0420*/  @P4 FMUL R26, R26, 0.25 ;  /* 0x3e8000001a1a4820 */ /* 0x000fe20000400000 */
[----:B------:R-:W-:Y:S02]  /*0430*/  FSEL R25, R24, 1, P4 ;  /* 0x3f80000018197808 */ /* 0x000fe40002000000 */
[----:B0-----:R-:W-:-:S05]  /*0440*/  FSETP.GT.AND P4, PT, R28, 8.50705917302346158658e+37, PT ;  /* 0x7e8000001c00780b */ /* 0x001fca0003f84000 */
[----:B------:R-:W-:Y:S01]  /*0450*/  @!P6 FMUL R26, R26, 16777216 ;  /* 0x4b8000001a1ae820 */ /* 0x000fe20000400000 */
[----:B------:R-:W-:Y:S01]  /*0460*/  @!P6 FMUL R25, R25, 16777216 ;  /* 0x4b8000001919e820 */ /* 0x000fe20000400000 */
[----:B------:R-:W-:Y:S01]  /*0470*/  FSETP.GEU.AND P6, PT, R28, 1.175494350822287508e-38, PT ;  /* 0x008000001c00780b */ /* 0x000fe20003fce000 */
[C---:B--2---:R-:W-:Y:S01]  /*0480*/  FADD R19, -R12.reuse, R4 ;  /* 0x000000040c137221 */ /* 0x044fe20000000100 */
[----:B------:R-:W-:Y:S01]  /*0490*/  @!P5 FMUL R21, R21, 16777216 ;  /* 0x4b8000001515d820 */ /* 0x000fe20000400000 */
[C---:B------:R-:W-:Y:S01]  /*04a0*/  FADD R20, -R13.reuse, R5 ;  /* 0x000000050d147221 */ /* 0x040fe20000000100 */
[----:B----4-:R-:W-:Y:S01]  /*04b0*/  FADD R12, -R12, R8 ;  /* 0x000000080c0c7221 */ /* 0x010fe20000000100 */
[----:B------:R-:W-:Y:S01]  /*04c0*/  FADD R13, -R13, R9 ;  /* 0x000000090d0d7221 */ /* 0x000fe20000000100 */
[----:B------:R-:W-:Y:S01]  /*04d0*/  @P4 FMUL R28, R28, 0.25 ;  /* 0x3e8000001c1c4820 */ /* 0x000fe20000400000 */
[----:B------:R-:W-:Y:S01]  /*04e0*/  @!P3 FMUL R27, R27, 16777216 ;  /* 0x4b8000001b1bb820 */ /* 0x000fe20000400000 */
[----:B------:R-:W0:Y:S01]  /*04f0*/  LDC.64 R8, c[0x0][0x228] ;  /* 0x00008a00ff087b82 */ /* 0x000e220000000a00 */
[----:B------:R1:W-:Y:S01]  /*0500*/  MUFU.RCP R4, R21 ;  /* 0x0000001500047308 */ /* 0x0003e20000001000 */
[----:B------:R-:W-:-:S03]  /*0510*/  FADD R5, -R15, R11 ;  /* 0x0000000b0f057221 */ /* 0x000fc60000000100 */
[----:B------:R-:W-:Y:S01]  /*0520*/  @!P6 FMUL R28, R28, 16777216 ;  /* 0x4b8000001c1ce820 */ /* 0x000fe20000400000 */
[----:B------:R-:W-:-:S03]  /*0530*/  FADD R7, -R15, R7 ;  /* 0x000000070f077221 */ /* 0x000fc60000000100 */
[----:B------:R-:W2:Y:S01]  /*0540*/  MUFU.RCP R26, R26 ;  /* 0x0000001a001a7308 */ /* 0x000ea20000001000 */
[C---:B-1----:R-:W-:Y:S01]  /*0550*/  FADD R21, -R14.reuse, R6 ;  /* 0x000000060e157221 */ /* 0x042fe20000000100 */
[----:B------:R-:W-:Y:S02]  /*0560*/  FADD R14, -R14, R10 ;  /* 0x0000000a0e0e7221 */ /* 0x000fe40000000100 */
[----:B------:R-:W1:Y:S04]  /*0570*/  LDC.64 R10, c[0x0][0x230] ;  /* 0x00008c00ff0a7b82 */ /* 0x000e680000000a00 */
[----:B------:R-:W3:Y:S01]  /*0580*/  MUFU.RCP R27, R27 ;  /* 0x0000001b001b7308 */ /* 0x000ee20000001000 */
[----:B------:R-:W-:-:S07]  /*0590*/  FSEL R24, R24, 1, P4 ;  /* 0x3f80000018187808 */ /* 0x000fce0002000000 */
[----:B------:R-:W4:Y:S01]  /*05a0*/  MUFU.RCP R15, R28 ;  /* 0x0000001c000f7308 */ /* 0x000f220000001000 */
[----:B------:R-:W-:Y:S01]  /*05b0*/  @!P3 FMUL R23, R23, 16777216 ;  /* 0x4b8000001717b820 */ /* 0x000fe20000400000 */
[----:B------:R-:W-:Y:S01]  /*05c0*/  @!P6 FMUL R24, R24, 16777216 ;  /* 0x4b8000001818e820 */ /* 0x000fe20000400000 */
[----:B--2---:R-:W-:Y:S01]  /*05d0*/  FMUL R26, R26, R25 ;  /* 0x000000191a1a7220 */ /* 0x004fe20000400000 */
[----:B------:R-:W-:Y:S01]  /*05e0*/  @!P5 FMUL R22, R22, 16777216 ;  /* 0x4b8000001616d820 */ /* 0x000fe20000400000 */
[----:B---3--:R-:W-:-:S03]  /*05f0*/  FMUL R27, R27, R23 ;  /* 0x000000171b1b7220 */ /* 0x008fc60000400000 */
[----:B------:R-:W-:Y:S01]  /*0600*/  FMUL R22, R4, R22 ;  /* 0x0000001604167220 */ /* 0x000fe20000400000 */
[----:B------:R-:W-:Y:S01]  /*0610*/  FMUL R23, R26, R5 ;  /* 0x000000051a177220 */ /* 0x000fe20000400000 */
[----:B------:R-:W-:Y:S01]  /*0620*/  CS2R R4, SRZ ;  /* 0x0000000000047805 */ /* 0x000fe2000001ff00 */
[----:B0-----:R-:W-:-:S04]  /*0630*/  IMAD.WIDE R8, R3, 0x4, R8 ;  /* 0x0000000403087825 */ /* 0x001fc800078e0208 */
[----:B----4-:R-:W-:Y:S01]  /*0640*/  FMUL R15, R15, R24 ;  /* 0x000000180f0f7220 */ /* 0x010fe20000400000 */
[----:B------:R-:W-:Y:S01]  /*0650*/  FMUL R24, R26, R7 ;  /* 0x000000071a187220 */ /* 0x000fe20000400000 */
[----:B------:R-:W-:Y:S01]  /*0660*/  CS2R R6, SRZ ;  /* 0x0000000000067805 */ /* 0x000fe2000001ff00 */
[----:B-1----:R-:W-:Y:S01]  /*0670*/  IMAD.WIDE R28, R3, 0x4, R10 ;  /* 0x00000004031c7825 */ /* 0x002fe200078e020a */
[----:B------:R-:W-:-:S04]  /*0680*/  CS2R R10, SRZ ;  /* 0x00000000000a7805 */ /* 0x000fc8000001ff00 */
[----:B------:R0:W2:Y:S02]  /*0690*/  @!P0 LDG.E.EL.128 R4, desc[UR6][R8.64] ;  /* 0x0000000608048981 */ /* 0x0000a4000c2e1d00 */
[----:B0-----:R-:W-:-:S06]  /*06a0*/  CS2R R8, SRZ ;  /* 0x0000000000087805 */ /* 0x001fcc000001ff00 */
[----:B------:R-:W2:Y:S01]  /*06b0*/  @!P0 LDG.E.EL.128 R8, desc[UR6][R28.64] ;  /* 0x000000061c088981 */ /* 0x000ea2000c2e1d00 */
[----:B------:R-:W0:Y:S01]  /*06c0*/  S2R R3, SR_TID.X ;  /* 0x0000000000037919 */ /* 0x000e220000002100 */
[----:B------:R-:W-:Y:S01]  /*06d0*/  SHF.R.S32.HI R26, RZ, 0x1f, R17 ;  /* 0x0000001fff1a7819 */ /* 0x000fe20000011411 */
[----:B------:R-:W-:-:S03]  /*06e0*/  FMUL R25, R27, R12 ;  /* 0x0000000c1b197220 */ /* 0x000fc60000400000 */
[----:B------:R-:W-:-:S04]  /*06f0*/  LEA.HI R26, R26, R17, RZ, 0x7 ;  /* 0x000000111a1a7211 */ /* 0x000fc800078f38ff */
[C---:B------:R-:W-:Y:S01]  /*0700*/  LOP3.LUT R12, R26.reuse, 0x3fff80, RZ, 0xc0, !PT ;  /* 0x003fff801a0c7812 */ /* 0x040fe200078ec0ff */
[----:B------:R-:W-:Y:S01]  /*0710*/  IMAD.SHL.U32 R26, R26, 0x1000, RZ ;  /* 0x000010001a1a7824 */ /* 0x000fe200078e00ff */
[----:B------:R-:W-:Y:S01]  /*0720*/  ISETP.GE.AND P0, PT, R16, 0x400, PT ;  /* 0x000004001000780c */ /* 0x000fe20003f06270 */
[----:B------:R-:W-:Y:S01]  /*0730*/  FMUL R19, R27, R19 ;  /* 0x000000131b137220 */ /* 0x000fe20000400000 */
[----:B------:R-:W1:Y:S01]  /*0740*/  S2UR UR5, SR_CgaCtaId ;  /* 0x00000000000579c3 */ /* 0x000e620000008800 */
[----:B------:R-:W-:Y:S01]  /*0750*/  FMUL R20, R22, R20 ;  /* 0x0000001416147220 */ /* 0x000fe20000400000 */
[----:B------:R-:W-:Y:S01]  /*0760*/  LOP3.LUT R27, R26, 0xfff80000, RZ, 0xc0, !PT ;  /* 0xfff800001a1b7812 */ /* 0x000fe200078ec0ff */
[C---:B------:R-:W-:Y:S01]  /*0770*/  IMAD.IADD R12, R17.reuse, 0x1, -R12 ;  /* 0x00000001110c7824 */ /* 0x040fe200078e0a0c */
[----:B------:R-:W-:Y:S01]  /*0780*/  ISETP.LT.AND P3, PT, R17, 0x200, !P0 ;  /* 0x000002001100780c */ /* 0x000fe20004761270 */
[----:B------:R-:W-:Y:S01]  /*0790*/  FMUL R26, R22, R13 ;  /* 0x0000000d161a7220 */ /* 0x000fe20000400000 */
[C---:B------:R-:W-:Y:S01]  /*07a0*/  FMUL R17, R15.reuse, R14 ;  /* 0x0000000e0f117220 */ /* 0x040fe20000400000 */
[----:B------:R-:W-:Y:S01]  /*07b0*/  FMUL R21, R15, R21 ;  /* 0x000000150f157220 */ /* 0x000fe20000400000 */
[----:B------:R-:W-:Y:S01]  /*07c0*/  UMOV UR4, 0x400 ;  /* 0x0000040000047882 */ /* 0x000fe20000000000 */
[----:B0-----:R-:W-:Y:S01]  /*07d0*/  SHF.R.U32.HI R14, RZ, 0x3, R3 ;  /* 0x00000003ff0e7819 */ /* 0x001fe20000011603 */
[----:B------:R-:W-:Y:S01]  /*07e0*/  IMAD R12, R12, 0x400, R27 ;  /* 0x000004000c0c7824 */ /* 0x000fe200078e021b */
[----:B-1----:R-:W-:Y:S01]  /*07f0*/  UPRMT UR4, UR5, 0x654, UR4 ;  /* 0x0000065405047896 */ /* 0x002fe20008000004 */
[----:B------:R-:W-:Y:S01]  /*0800*/  ISETP.LT.AND P0, PT, R18, 0x200, !P0 ;  /* 0x000002001200780c */ /* 0x000fe20004701270 */
[-CC-:B--2---:R-:W-:Y:S01]  /*0810*/  FFMA R13, R19, R4.reuse, R8.reuse ;  /* 0x00000004130d7223 */ /* 0x184fe20000000008 */
[----:B------:R-:W-:Y:S01]  /*0820*/  FFMA R4, R25, R4, R8 ;  /* 0x0000000419047223 */ /* 0x000fe20000000008 */
[-CC-:B------:R-:W-:Y:S01]  /*0830*/  FFMA R8, R20, R5.reuse, R9.reuse ;  /* 0x0000000514087223 */ /* 0x180fe20000000009 */
[----:B------:R-:W-:Y:S01]  /*0840*/  FFMA R9, R26, R5, R9 ;  /* 0x000000051a097223 */ /* 0x000fe20000000009 */
[----:B------:R-:W-:-:S02]  /*0850*/  IMAD.SHL.U32 R19, R3, 0x80, RZ ;  /* 0x0000008003137824 */ /* 0x000fc400078e00ff */
[-CC-:B------:R-:W-:Y:S01]  /*0860*/  FFMA R5, R21, R6.reuse, R10.reuse ;  /* 0x0000000615057223 */ /* 0x180fe2000000000a */
[----:B------:R-:W-:Y:S01]  /*0870*/  FFMA R25, R17, R6, R10 ;  /* 0x0000000611197223 */ /* 0x000fe2000000000a */
[-CC-:B------:R-:W-:Y:S01]  /*0880*/  FFMA R6, R24, R7.reuse, R11.reuse ;  /* 0x0000000718067223 */ /* 0x180fe2000000000b */
[----:B------:R-:W-:Y:S01]  /*0890*/  FFMA R24, R23, R7, R11 ;  /* 0x0000000717187223 */ /* 0x000fe2000000000b */
[----:B------:R-:W-:Y:S02]  /*08a0*/  SHF.R.S32.HI R7, RZ, 0x1f, R18 ;  /* 0x0000001fff077819 */ /* 0x000fe40000011412 */
[----:B------:R-:W-:Y:S02]  /*08b0*/  LOP3.LUT R19, R19, 0x380, RZ, 0xc0, !PT ;  /* 0x0000038013137812 */ /* 0x000fe400078ec0ff */
[----:B------:R-:W-:Y:S02]  /*08c0*/  LEA.HI R7, R7, R18, RZ, 0x7 ;  /* 0x0000001207077211 */ /* 0x000fe400078f38ff */
[----:B------:R-:W-:-:S02]  /*08d0*/  SGXT.U32 R17, R14, 0x4 ;  /* 0x000000040e11781a */ /* 0x000fc40000000000 */
[----:B------:R-:W-:Y:S01]  /*08e0*/  LOP3.LUT R21, R19, 0x20, RZ, 0xfc, !PT ;  /* 0x0000002013157812 */ /* 0x000fe200078efcff */
[----:B------:R-:W-:Y:S01]  /*08f0*/  IMAD.SHL.U32 R14, R7, 0x1000, RZ ;  /* 0x00001000070e7824 */ /* 0x000fe200078e00ff */
[----:B------:R-:W-:Y:S02]  /*0900*/  LOP3.LUT R20, R19, R17, RZ, 0xfc, !PT ;  /* 0x0000001113147212 */ /* 0x000fe400078efcff */
[----:B------:R-:W-:Y:S02]  /*0910*/  SHF.R.U32.HI R21, RZ, 0x5, R21 ;  /* 0x00000005ff157819 */ /* 0x000fe40000011615 */
[----:B------:R-:W-:Y:S02]  /*0920*/  LOP3.LUT R11, R7, 0x3fff80, RZ, 0xc0, !PT ;  /* 0x003fff80070b7812 */ /* 0x000fe400078ec0ff */
[C---:B------:R-:W-:Y:S01]  /*0930*/  FSETP.GEU.AND P5, PT, R13.reuse, RZ, PT ;  /* 0x000000ff0d00720b */ /* 0x040fe20003fae000 */
[----:B------:R-:W-:Y:S01]  /*0940*/  IMAD.IADD R15, R20, 0x1, R21 ;  /* 0x00000001140f7824 */ /* 0x000fe200078e0215 */
[----:B------:R-:W-:Y:S01]  /*0950*/  LOP3.LUT R14, R14, 0xfff80000, RZ, 0xc0, !PT ;  /* 0xfff800000e0e7812 */ /* 0x000fe200078ec0ff */
[----:B------:R-:W-:Y:S01]  /*0960*/  IMAD.IADD R7, R18, 0x1, -R11 ;  /* 0x0000000112077824 */ /* 0x000fe200078e0a0b */
[----:B------:R-:W-:-:S02]  /*0970*/  FSEL R27, R13, RZ, P5 ;  /* 0x000000ff0d1b7208 */ /* 0x000fc40002800000 */
[----:B------:R-:W-:Y:S01]  /*0980*/  LEA R11, R15, UR4, 0x2 ;  /* 0x000000040f0b7c11 */ /* 0x000fe2000f8e10ff */
[----:B------:R-:W-:Y:S01]  /*0990*/  IMAD R13, R7, 0x400, R14 ;  /* 0x00000400070d7824 */ /* 0x000fe200078e020e */
[C---:B------:R-:W-:Y:S01]  /*09a0*/  LOP3.LUT R22, R19.reuse, 0x40, RZ, 0xfc, !PT ;  /* 0x0000004013167812 */ /* 0x040fe200078efcff */
[----:B------:R-:W0:Y:S01]  /*09b0*/  LDC.64 R14, c[0x0][0x238] ;  /* 0x00008e00ff0e7b82 */ /* 0x000e220000000a00 */
[C---:B------:R-:W-:Y:S02]  /*09c0*/  LOP3.LUT R23, R19.reuse, 0x60, RZ, 0xfc, !PT ;  /* 0x0000006013177812 */ /* 0x040fe400078efcff */
[----:B------:R-:W-:Y:S02]  /*09d0*/  FSETP.GEU.AND P4, PT, R8, RZ, PT ;  /* 0x000000ff0800720b */ /* 0x000fe40003f8e000 */
[----:B------:R-:W-:Y:S02]  /*09e0*/  SHF.R.U32.HI R22, RZ, 0x5, R22 ;  /* 0x00000005ff167819 */ /* 0x000fe40000011616 */
[----:B------:R-:W-:-:S02]  /*09f0*/  LEA.HI R10, R19, R20, RZ, 0x1b ;  /* 0x00000014130a7211 */ /* 0x000fc400078fd8ff */
[----:B------:R-:W-:Y:S02]  /*0a00*/  SHF.R.U32.HI R23, RZ, 0x5, R23 ;  /* 0x00000005ff177819 */ /* 0x000fe40000011617 */
[----:B------:R-:W-:Y:S02]  /*0a10*/  FSEL R8, R8, RZ, P4 ;  /* 0x000000ff08087208 */ /* 0x000fe40002000000 */
[C---:B------:R-:W-:Y:S01]  /*0a20*/  FSETP.GEU.AND P5, PT, R5.reuse, RZ, PT ;  /* 0x000000ff0500720b */ /* 0x040fe20003fae000 */
[----:B------:R-:W-:Y:S01]  /*0a30*/  IMAD.IADD R26, R20, 0x1, R22 ;  /* 0x00000001141a7824 */ /* 0x000fe200078e0216 */
[----:B------:R-:W-:Y:S01]  /*0a40*/  FSETP.GEU.AND P4, PT, R6, RZ, PT ;  /* 0x000000ff0600720b */ /* 0x000fe20003f8e000 */
[----:B------:R-:W-:Y:S01]  /*0a50*/  IMAD.IADD R28, R20, 0x1, R23 ;  /* 0x00000001141c7824 */ /* 0x000fe200078e0217 */
[----:B------:R-:W-:Y:S02]  /*0a60*/  LEA R10, R10, UR4, 0x2 ;  /* 0x000000040a0a7c11 */ /* 0x000fe4000f8e10ff */
[----:B------:R-:W-:-:S02]  /*0a70*/  FSEL R7, R5, RZ, P5 ;  /* 0x000000ff05077208 */ /* 0x000fc40002800000 */
[----:B------:R-:W-:Y:S02]  /*0a80*/  FSETP.GEU.AND P5, PT, R4, RZ, PT ;  /* 0x000000ff0400720b */ /* 0x000fe40003fae000 */
[----:B------:R-:W-:Y:S01]  /*0a90*/  FSEL R29, R6, RZ, P4 ;  /* 0x000000ff061d7208 */ /* 0x000fe20002000000 */
[----:B------:R1:W-:Y:S01]  /*0aa0*/  STS [R10], R27 ;  /* 0x0000001b0a007388 */ /* 0x0003e20000000800 */
[----:B------:R-:W-:Y:S02]  /*0ab0*/  FSETP.GEU.AND P4, PT, R9, RZ, PT ;  /* 0x000000ff0900720b */ /* 0x000fe40003f8e000 */
[----:B------:R-:W-:Y:S01]  /*0ac0*/  LEA R26, R26, UR4, 0x2 ;  /* 0x000000041a1a7c11 */ /* 0x000fe2000f8e10ff */
[----:B------:R2:W-:Y:S01]  /*0ad0*/  STS [R11+0x80], R8 ;  /* 0x000080080b007388 */ /* 0x0005e20000000800 */
[----:B------:R-:W-:Y:S01]  /*0ae0*/  LEA R28, R28, UR4, 0x2 ;  /* 0x000000041c1c7c11 */ /* 0x000fe2000f8e10ff */
[----:B-1----:R-:W-:Y:S02]  /*0af0*/  VIADD R27, R16, 0x60000 ;  /* 0x00060000101b7836 */ /* 0x002fe40000000000 */
[----:B------:R1:W-:Y:S01]  /*0b00*/  STS [R26+0x100], R7 ;  /* 0x000100071a007388 */ /* 0x0003e20000000800 */
[----:B--2---:R-:W-:-:S02]  /*0b10*/  FSEL R8, R4, RZ, P5 ;  /* 0x000000ff04087208 */ /* 0x004fc40002800000 */
[----:B------:R-:W-:Y:S01]  /*0b20*/  FSEL R4, R9, RZ, P4 ;  /* 0x000000ff09047208 */ /* 0x000fe20002000000 */
[----:B------:R-:W-:Y:S01]  /*0b30*/  STS [R28+0x180], R29 ;  /* 0x0001801d1c007388 */ /* 0x000fe20000000800 */
[----:B------:R-:W-:-:S03]  /*0b40*/  IMAD.IADD R9, R27, 0x1, R12 ;  /* 0x000000011b097824 */ /* 0x000fc600078e020c */
[----:B------:R0:W-:Y:S01]  /*0b50*/  STS [R10+0x40], R8 ;  /* 0x000040080a007388 */ /* 0x0001e20000000800 */
[----:B-1----:R-:W-:-:S03]  /*0b60*/  CS2R R6, SRZ ;  /* 0x0000000000067805 */ /* 0x002fc6000001ff00 */
[----:B------:R1:W-:Y:S01]  /*0b70*/  STS [R11+0xc0], R4 ;  /* 0x0000c0040b007388 */ /* 0x0003e20000000800 */
[----:B0-----:R-:W-:Y:S01]  /*0b80*/  IMAD.WIDE R8, R9, 0x4, R14 ;  /* 0x0000000409087825 */ /* 0x001fe200078e020e */
[----:B-1----:R-:W-:-:S06]  /*0b90*/  CS2R R4, SRZ ;  /* 0x0000000000047805 */ /* 0x002fcc000001ff00 */
[----:B------:R0:W2:Y:S01]  /*0ba0*/  @P3 LDG.E.EL.128 R4, desc[UR6][R8.64] ;  /* 0x0000000608043981 */ /* 0x0000a2000c2e1d00 */
[----:B------:R-:W-:Y:S01]  /*0bb0*/  IMAD.IADD R27, R27, 0x1, R13 ;  /* 0x000000011b1b7824 */ /* 0x000fe200078e020d */
[----:B------:R-:W-:-:S03]  /*0bc0*/  CS2R R10, SRZ ;  /* 0x00000000000a7805 */ /* 0x000fc6000001ff00 */
[----:B------:R-:W-:Y:S01]  /*0bd0*/  IMAD.WIDE R14, R27, 0x4, R14 ;  /* 0x000000041b0e7825 */ /* 0x000fe200078e020e */
[----:B0-----:R-:W-:-:S06]  /*0be0*/  CS2R R8, SRZ ;  /* 0x0000000000087805 */ /* 0x001fcc000001ff00 */
[----:B------:R0:W3:Y:S01]  /*0bf0*/  @P0 LDG.E.EL.128 R8, desc[UR6][R14.64] ;  /* 0x000000060e080981 */ /* 0x0000e2000c2e1d00 */
[----:B------:R-:W-:-:S04]  /*0c00*/  FSETP.GEU.AND P4, PT, R25, RZ, PT ;  /* 0x000000ff1900720b */ /* 0x000fc80003f8e000 */
[----:B------:R-:W-:Y:S02]  /*0c10*/  FSEL R25, R25, RZ, P4 ;  /* 0x000000ff19197208 */ /* 0x000fe40002000000 */
[----:B------:R-:W-:-:S04]  /*0c20*/  FSETP.GEU.AND P4, PT, R24, RZ, PT ;  /* 0x000000ff1800720b */ /* 0x000fc80003f8e000 */
[----:B0-----:R-:W-:Y:S01]  /*0c30*/  FSEL R14, R24, RZ, P4 ;  /* 0x000000ff180e7208 */ /* 0x001fe20002000000 */
[----:B------:R0:W-:Y:S01]  /*0c40*/  STS [R26+0x140], R25 ;  /* 0x000140191a007388 */ /* 0x0001e20000000800 */
[----:B------:R-:W-:-:S03]  /*0c50*/  IMAD.SHL.U32 R18, R3, 0x4, RZ ;  /* 0x0000000403127824 */ /* 0x000fc600078e00ff */
[----:B------:R1:W-:Y:S02]  /*0c60*/  STS [R28+0x1c0], R14 ;  /* 0x0001c00e1c007388 */ /* 0x0003e40000000800 */
[----:B------:R-:W-:Y:S01]  /*0c70*/  SHF.R.U32.HI R24, RZ, 0x5, R18 ;  /* 0x00000005ff187819 */ /* 0x000fe20000011612 */
[----:B0-----:R-:W1:Y:S01]  /*0c80*/  LDC.64 R26, c[0x0][0x240] ;  /* 0x00009000ff1a7b82 */ /* 0x001e620000000a00 */
[----:B------:R-:W-:Y:S02]  /*0c90*/  LOP3.LUT R18, R18, 0x1fc, RZ, 0xc0, !PT ;  /* 0x000001fc12127812 */ /* 0x000fe400078ec0ff */
[----:B------:R-:W-:-:S05]  /*0ca0*/  SGXT.U32 R24, R24, 0x4 ;  /* 0x000000041818781a */ /* 0x000fca0000000000 */
[----:B------:R-:W-:Y:S02]  /*0cb0*/  IMAD.IADD R15, R18, 0x1, R24 ;  /* 0x00000001120f7824 */ /* 0x000fe400078e0218 */
[----:B------:R-:W-:-:S03]  /*0cc0*/  IMAD.IADD R29, R16, 0x1, R12 ;  /* 0x00000001101d7824 */ /* 0x000fc600078e020c */
[----:B------:R-:W-:Y:S01]  /*0cd0*/  LEA R15, R15, UR4, 0x2 ;  /* 0x000000040f0f7c11 */ /* 0x000fe2000f8e10ff */
[----:B------:R-:W-:Y:S01]  /*0ce0*/  BAR.SYNC.DEFER_BLOCKING 0x0 ;  /* 0x0000000000007b1d */ /* 0x000fe20000010000 */
[----:B------:R-:W-:Y:S02]  /*0cf0*/  IMAD.IADD R13, R16, 0x1, R13 ;  /* 0x00000001100d7824 */ /* 0x000fe400078e020d */
[----:B-1----:R-:W-:-:S04]  /*0d00*/  IMAD.WIDE R28, R29, 0x4, R26 ;  /* 0x000000041d1c7825 */ /* 0x002fc800078e021a */
[----:B------:R-:W-:Y:S01]  /*0d10*/  IMAD.WIDE R26, R13, 0x4, R26 ;  /* 0x000000040d1a7825 */ /* 0x000fe200078e021a */
[----:B------:R-:W-:Y:S04]  /*0d20*/  LDS R12, [R15] ;  /* 0x000000000f0c7984 */ /* 0x000fe80000000800 */
[----:B------:R-:W-:Y:S04]  /*0d30*/  LDS R13, [R15+0x4] ;  /* 0x000004000f0d7984 */ /* 0x000fe80000000800 */
[----:B------:R-:W-:Y:S04]  /*0d40*/  LDS R14, [R15+0x8] ;  /* 0x000008000f0e7984 */ /* 0x000fe80000000800 */
[----:B------:R-:W0:Y:S04]  /*0d50*/  LDS R15, [R15+0xc] ;  /* 0x00000c000f0f7984 */ /* 0x000e280000000800 */
[----:B0-----:R0:W-:Y:S01]  /*0d60*/  @P3 STG.E.128 desc[UR6][R28.64], R12 ;  /* 0x0000000c1c003986 */ /* 0x0011e2000c101d06 */
[----:B------:R-:W-:-:S02]  /*0d70*/  IMAD R21, R21, 0x4, R20 ;  /* 0x0000000415157824 */ /* 0x000fc400078e0214 */
[--C-:B------:R-:W-:Y:S02]  /*0d80*/  IMAD R22, R22, 0x4, R20.reuse ;  /* 0x0000000416167824 */ /* 0x100fe400078e0214 */
[----:B------:R-:W-:Y:S01]  /*0d90*/  IMAD R20, R23, 0x4, R20 ;  /* 0x0000000417147824 */ /* 0x000fe200078e0214 */
[----:B------:R-:W-:-:S05]  /*0da0*/  LOP3.LUT R3, R3, 0x7f, RZ, 0xc0, !PT ;  /* 0x0000007f03037812 */ /* 0x000fca00078ec0ff */
[----:B------:R-:W-:Y:S02]  /*0db0*/  IMAD.IADD R24, R24, 0x1, R3 ;  /* 0x0000000118187824 */ /* 0x000fe400078e0203 */
[----:B--2---:R-:W-:Y:S01]  /*0dc0*/  FADD R16, R12, R4 ;  /* 0x000000040c107221 */ /* 0x004fe20000000000 */
[----:B------:R-:W-:Y:S01]  /*0dd0*/  LOP3.LUT R4, R18, 0x200, RZ, 0xfc, !PT ;  /* 0x0000020012047812 */ /* 0x000fe200078efcff */
[----:B------:R-:W-:-:S03]  /*0de0*/  FADD R25, R13, R5 ;  /* 0x000000050d197221 */ /* 0x000fc60000000000 */
[----:B0-----:R-:W-:-:S05]  /*0df0*/  SHF.R.U32.HI R13, RZ, 0x5, R4 ;  /* 0x00000005ff0d7819 */ /* 0x001fca0000011604 */
[----:B------:R-:W-:Y:S02]  /*0e00*/  IMAD.IADD R4, R18, 0x1, R13 ;  /* 0x0000000112047824 */ /* 0x000fe400078e020d */
[----:B------:R-:W-:-:S03]  /*0e10*/  FADD R14, R14, R6 ;  /* 0x000000060e0e7221 */ /* 0x000fc60000000000 */
[----:B------:R-:W-:Y:S01]  /*0e20*/  LEA R12, R4, UR4, 0x2 ;  /* 0x00000004040c7c11 */ /* 0x000fe2000f8e10ff */
[----:B------:R-:W-:-:S04]  /*0e30*/  FADD R28, R15, R7 ;  /* 0x000000070f1c7221 */ /* 0x000fc80000000000 */
[----:B------:R-:W-:Y:S04]  /*0e40*/  LDS R4, [R12+0x800] ;  /* 0x000800000c047984 */ /* 0x000fe80000000800 */
[----:B------:R-:W-:Y:S04]  /*0e50*/  LDS R5, [R12+0x804] ;  /* 0x000804000c057984 */ /* 0x000fe80000000800 */
[----:B------:R-:W-:Y:S04]  /*0e60*/  LDS R6, [R12+0x808] ;  /* 0x000808000c067984 */ /* 0x000fe80000000800 */
[----:B------:R-:W0:Y:S01]  /*0e70*/  LDS R7, [R12+0x80c] ;  /* 0x00080c000c077984 */ /* 0x000e220000000800 */
[----:B------:R-:W-:-:S04]  /*0e80*/  SHF.R.U32.HI R15, RZ, 0x3, R19 ;  /* 0x00000003ff0f7819 */ /* 0x000fc80000011613 */
[----:B------:R-:W-:-:S04]  /*0e90*/  LOP3.LUT R17, R15, R19, R17, 0xfe, !PT ;  /* 0x000000130f117212 */ /* 0x000fc800078efe11 */
[----:B------:R-:W-:Y:S02]  /*0ea0*/  LEA R17, R17, UR4, 0x2 ;  /* 0x0000000411117c11 */ /* 0x000fe4000f8e10ff */
[----:B------:R-:W-:Y:S01]  /*0eb0*/  LEA R15, R20, UR4, 0x2 ;  /* 0x00000004140f7c11 */ /* 0x000fe2000f8e10ff */
[----:B0-----:R0:W-:Y:S01]  /*0ec0*/  @P0 STG.E.128 desc[UR6][R26.64], R4 ;  /* 0x000000041a000986 */ /* 0x0011e2000c101d06 */
[----:B------:R-:W-:Y:S01]  /*0ed0*/  BAR.SYNC.DEFER_BLOCKING 0x0 ;  /* 0x0000000000007b1d */ /* 0x000fe20000010000 */
[----:B---3--:R-:W-:Y:S01]  /*0ee0*/  FADD R12, R6, R10 ;  /* 0x0000000a060c7221 */ /* 0x008fe20000000000 */
[----:B------:R-:W-:Y:S01]  /*0ef0*/  LEA R10, R21, UR4, 0x2 ;  /* 0x00000004150a7c11 */ /* 0x000fe2000f8e10ff */
[----:B------:R-:W-:Y:S01]  /*0f00*/  FADD R19, R4, R8 ;  /* 0x0000000804137221 */ /* 0x000fe20000000000 */
[----:B------:R-:W-:-:S04]  /*0f10*/  FADD R23, R5, R9 ;  /* 0x0000000905177221 */ /* 0x000fc80000000000 */
[----:B------:R-:W1:Y:S01]  /*0f20*/  LDC.64 R8, c[0x0][0x248] ;  /* 0x00009200ff087b82 */ /* 0x000e620000000a00 */
[----:B0-----:R-:W-:Y:S01]  /*0f30*/  FADD R26, R7, R11 ;  /* 0x0000000b071a7221 */ /* 0x001fe20000000000 */
[----:B------:R-:W-:Y:S01]  /*0f40*/  LEA R11, R22, UR4, 0x2 ;  /* 0x00000004160b7c11 */ /* 0x000fe2000f8e10ff */
[----:B------:R-:W-:Y:S04]  /*0f50*/  STS [R17], R16 ;  /* 0x0000001011007388 */ /* 0x000fe80000000800 */
[----:B------:R-:W-:Y:S04]  /*0f60*/  STS [R10+0x80], R25 ;  /* 0x000080190a007388 */ /* 0x000fe80000000800 */
[----:B------:R-:W-:Y:S04]  /*0f70*/  STS [R11+0x100], R14 ;  /* 0x0001000e0b007388 */ /* 0x000fe80000000800 */
[----:B------:R-:W-:Y:S04]  /*0f80*/  STS [R15+0x180], R28 ;  /* 0x0001801c0f007388 */ /* 0x000fe80000000800 */
[----:B------:R-:W-:Y:S04]  /*0f90*/  STS [R17+0x40], R19 ;  /* 0x0000401311007388 */ /* 0x000fe80000000800 */
[----:B------:R-:W-:Y:S04]  /*0fa0*/  STS [R10+0xc0], R23 ;  /* 0x0000c0170a007388 */ /* 0x000fe80000000800 */
[----:B------:R-:W-:Y:S04]  /*0fb0*/  STS [R11+0x140], R12 ;  /* 0x0001400c0b007388 */ /* 0x000fe80000000800 */
[----:B------:R-:W-:Y:S01]  /*0fc0*/  STS [R15+0x1c0], R26 ;  /* 0x0001c01a0f007388 */ /* 0x000fe20000000800 */
[----:B------:R-:W-:Y:S01]  /*0fd0*/  LEA R4, R24, UR4, 0x4 ;  /* 0x0000000418047c11 */ /* 0x000fe2000f8e20ff */
[----:B------:R-:W-:Y:S06]  /*0fe0*/  BAR.SYNC.DEFER_BLOCKING 0x0 ;  /* 0x0000000000007b1d */ /* 0x000fec0000010000 */
[----:B------:R-:W0:Y:S01]  /*0ff0*/  LDS.128 R4, [R4] ;  /* 0x0000000004047984 */ /* 0x000e220000000c00 */
[----:B------:R-:W-:-:S02]  /*1000*/  IMAD R13, R13, 0x4, R18 ;  /* 0x000000040d0d7824 */ /* 0x000fc400078e0212 */
[----:B-1----:R-:W-:-:S03]  /*1010*/  IMAD.WIDE R2, R2, 0x4, R8 ;  /* 0x0000000402027825 */ /* 0x002fc600078e0208 */
[----:B------:R-:W-:Y:S02]  /*1020*/  LEA R13, R13, UR4, 0x2 ;  /* 0x000000040d0d7c11 */ /* 0x000fe4000f8e10ff */
[----:B0-----:R0:W-:Y:S02]  /*1030*/  @P2 STG.E.128 desc[UR6][R2.64], R4 ;  /* 0x0000000402002986 */ /* 0x0011e4000c101d06 */
[----:B0-----:R-:W-:Y:S05]  /*1040*/  @!P1 EXIT ;  /* 0x000000000000994d */ /* 0x001fea0003800000 */
[----:B------:R-:W1:Y:S01]  /*1050*/  LDS.128 R12, [R13+0x800] ;  /* 0x000800000d0c7984 */ /* 0x000e620000000c00 */
[----:B0-----:R-:W-:-:S05]  /*1060*/  IMAD.WIDE R2, R0, 0x4, R8 ;  /* 0x0000000400027825 */ /* 0x001fca00078e0208 */
[----:B-1----:R-:W-:Y:S01]  /*1070*/  STG.E.128 desc[UR6][R2.64], R12 ;  /* 0x0000000c02007986 */ /* 0x002fe2000c101d06 */
[----:B------:R-:W-:Y:S05]  /*1080*/  EXIT ;  /* 0x000000000000794d */ /* 0x000fea0003800000 */
.L_x_0:
[----:B------:R-:W-:-:S00]  /*1090*/  BRA `(.L_x_0) ;  /* 0xfffffffc00fc7947 */ /* 0x000fc0000383ffff */
[----:B------:R-:W-:-:S00]  /*10a0*/  NOP ;  /* 0x0000000000007918 */ /* 0x000fc00000000000 */
        /* <DEDUP_REMOVED lines=13> */
.L_x_1:


//--------------------- .nv.global.init           --------------------------
	.section	.nv.global.init,"aw",@progbits
.nv.global.init:
	.type		_$_str,@object
	.size		_$_str,(_$_str_$_2 - _$_str)
_$_str:
        /*0000*/ 	.byte	0x5f, 0x5f, 0x43, 0x55, 0x44, 0x41, 0x5f, 0x46, 0x54, 0x5a, 0x00
	.type		_$_str_$_2,@object
	.size		_$_str_$_2,(.L_1 - _$_str_$_2)
_$_str_$_2:
        /*000b*/ 	.byte	0x5f, 0x5f, 0x43, 0x55, 0x44, 0x41, 0x5f, 0x50, 0x52, 0x45, 0x43, 0x5f, 0x53, 0x51, 0x52, 0x54
        /*001b*/ 	.byte	0x00
.L_1:


//--------------------- .nv.shared.triton_poi_fused__native_batch_norm_legit_no_training_add_relu_18 --------------------------
	.section	.nv.shared.triton_poi_fused__native_batch_norm_legit_no_training_add_relu_18,"aw",@nobits
	.sectionflags	@""
	.align	16
	.zero		1024


//--------------------- .nv.constant0.triton_poi_fused__native_batch_norm_legit_no_training_add_relu_18 --------------------------
	.section	.nv.constant0.triton_poi_fused__native_batch_norm_legit_no_training_add_relu_18,"a",@progbits
	.sectionflags	@""
	.align	4
.nv.constant0.triton_poi_fused__native_batch_norm_legit_no_training_add_relu_18:
	.zero		600
